//
// Generated by NVIDIA NVVM Compiler
//
// Compiler Build ID: CL-36424714
// Cuda compilation tools, release 13.0, V13.0.88
// Based on NVVM 20.0.0
//

.version 9.0
.target sm_100
.address_size 64

	// .globl	_Z6helperPjS_i

.visible .entry _Z6helperPjS_i(
	.param .u64 .ptr .align 1 _Z6helperPjS_i_param_0,
	.param .u64 .ptr .align 1 _Z6helperPjS_i_param_1,
	.param .u32 _Z6helperPjS_i_param_2
)
{
	.reg .pred 	%p<8>;
	.reg .b32 	%r<18>;
	.reg .b64 	%rd<13>;

	ld.param.u64 	%rd4, [_Z6helperPjS_i_param_0];
	ld.param.u64 	%rd5, [_Z6helperPjS_i_param_1];
	ld.param.u32 	%r10, [_Z6helperPjS_i_param_2];
	cvta.to.global.u64 	%rd1, %rd5;
	mov.u32 	%r1, %tid.x;
	mov.u32 	%r2, %ctaid.x;
	mov.u32 	%r3, %ntid.x;
	mul.lo.s32 	%r4, %r2, %r3;
	add.s32 	%r5, %r4, %r1;
	setp.ge.s32 	%p1, %r5, %r10;
	@%p1 bra 	$L__BB0_10;
	setp.lt.u32 	%p2, %r3, 2;
	@%p2 bra 	$L__BB0_7;
	mul.wide.s32 	%rd6, %r5, 4;
	add.s64 	%rd2, %rd1, %rd6;
	mov.b32 	%r17, 1;
$L__BB0_3:
	mov.u32 	%r6, %r17;
	shl.b32 	%r17, %r6, 1;
	add.s32 	%r12, %r17, -1;
	and.b32  	%r13, %r12, %r5;
	setp.ne.s32 	%p3, %r13, 0;
	@%p3 bra 	$L__BB0_6;
	ld.global.u32 	%r14, [%rd2];
	add.s32 	%r15, %r6, %r5;
	mul.wide.u32 	%rd7, %r15, 4;
	add.s64 	%rd8, %rd1, %rd7;
	ld.global.u32 	%r8, [%rd8];
	setp.ge.u32 	%p4, %r14, %r8;
	@%p4 bra 	$L__BB0_6;
	st.global.u32 	[%rd2], %r8;
$L__BB0_6:
	bar.sync 	0;
	setp.lt.u32 	%p5, %r17, %r3;
	@%p5 bra 	$L__BB0_3;
$L__BB0_7:
	setp.ne.s32 	%p6, %r1, 0;
	@%p6 bra 	$L__BB0_10;
	mul.wide.u32 	%rd9, %r4, 4;
	add.s64 	%rd10, %rd1, %rd9;
	ld.global.u32 	%r9, [%rd10];
	cvta.to.global.u64 	%rd11, %rd4;
	mul.wide.u32 	%rd12, %r2, 4;
	add.s64 	%rd3, %rd11, %rd12;
	ld.global.u32 	%r16, [%rd3];
	setp.le.u32 	%p7, %r9, %r16;
	@%p7 bra 	$L__BB0_10;
	st.global.u32 	[%rd3], %r9;
$L__BB0_10:
	ret;

}


// ===== COMPILED SASS (sm_100) =====

	.target	sm_100

	.elftype	@"ET_EXEC"


//--------------------- .note.nv.tkinfo           --------------------------
	.section	.note.nv.tkinfo,"",@"SHT_NOTE"
	.sectionflags	@"SHF_NOTE_NV_TKINFO"
	.tkinfo
        /*0018*/ 	.word	0x00000002
        /*0030*/ 	.string	""
        /*0030*/ 	.string	"ptxas"
        /*0030*/ 	.string	"Cuda compilation tools, release 13.0, V13.0.88"
        /*0030*/ 	.string	"Build cuda_13.0.r13.0/compiler.36424714_0"
        /*0030*/ 	.string	"-arch sm_100 -m 64 "



//--------------------- .note.nv.cuinfo           --------------------------
	.section	.note.nv.cuinfo,"",@"SHT_NOTE"
	.sectionflags	@"SHF_NOTE_NV_CUINFO"
        /*0018*/ 	.short	0x0002
        /*001a*/ 	.short	0x0064
        /*001c*/ 	.short	0x0082
	.zero		2


//--------------------- .nv.info                  --------------------------
	.section	.nv.info,"",@"SHT_CUDA_INFO"
	.align	4


	//----- nvinfo : EIATTR_REGCOUNT
	.align		4
        /*0000*/ 	.byte	0x04, 0x2f
        /*0002*/ 	.short	(.L_1 - .L_0)
	.align		4
.L_0:
        /*0004*/ 	.word	index@(_Z6helperPjS_i)
        /*0008*/ 	.word	0x00000010


	//----- nvinfo : EIATTR_FRAME_SIZE
	.align		4
.L_1:
        /*000c*/ 	.byte	0x04, 0x11
        /*000e*/ 	.short	(.L_3 - .L_2)
	.align		4
.L_2:
        /*0010*/ 	.word	index@(_Z6helperPjS_i)
        /*0014*/ 	.word	0x00000000


	//----- nvinfo : EIATTR_MIN_STACK_SIZE
	.align		4
.L_3:
        /*0018*/ 	.byte	0x04, 0x12
        /*001a*/ 	.short	(.L_5 - .L_4)
	.align		4
.L_4:
        /*001c*/ 	.word	index@(_Z6helperPjS_i)
        /*0020*/ 	.word	0x00000000
.L_5:


//--------------------- .nv.compat                --------------------------
	.section	.nv.compat,"",@"SHT_CUDA_COMPAT_INFO"
	.align	4
        /*0000*/ 	.byte	0x02, 0x09, 0x00, 0x00, 0x02, 0x02, 0x01, 0x00, 0x02, 0x05, 0x05, 0x00, 0x03, 0x07, 0x01, 0x01
        /*0010*/ 	.byte	0x02, 0x03, 0x00, 0x00, 0x02, 0x06, 0x01, 0x00, 0x04, 0x0b, 0x08, 0x00, 0x09, 0x00, 0x00, 0x00
        /*0020*/ 	.byte	0x00, 0x00, 0x00, 0x00


//--------------------- .nv.info._Z6helperPjS_i   --------------------------
	.section	.nv.info._Z6helperPjS_i,"",@"SHT_CUDA_INFO"
	.sectionflags	@""
	.align	4


	//----- nvinfo : EIATTR_CUDA_API_VERSION
	.align		4
        /*0000*/ 	.byte	0x04, 0x37
        /*0002*/ 	.short	(.L_7 - .L_6)
.L_6:
        /*0004*/ 	.word	0x00000082


	//----- nvinfo : EIATTR_KPARAM_INFO
	.align		4
.L_7:
        /*0008*/ 	.byte	0x04, 0x17
        /*000a*/ 	.short	(.L_9 - .L_8)
.L_8:
        /*000c*/ 	.word	0x00000000
        /*0010*/ 	.short	0x0002
        /*0012*/ 	.short	0x0010
        /*0014*/ 	.byte	0x00, 0xf0, 0x11, 0x00


	//----- nvinfo : EIATTR_KPARAM_INFO
	.align		4
.L_9:
        /*0018*/ 	.byte	0x04, 0x17
        /*001a*/ 	.short	(.L_11 - .L_10)
.L_10:
        /*001c*/ 	.word	0x00000000
        /*0020*/ 	.short	0x0001
        /*0022*/ 	.short	0x0008
        /*0024*/ 	.byte	0x00, 0xf5, 0x21, 0x00


	//----- nvinfo : EIATTR_KPARAM_INFO
	.align		4
.L_11:
        /*0028*/ 	.byte	0x04, 0x17
        /*002a*/ 	.short	(.L_13 - .L_12)
.L_12:
        /*002c*/ 	.word	0x00000000
        /*0030*/ 	.short	0x0000
        /*0032*/ 	.short	0x0000
        /*0034*/ 	.byte	0x00, 0xf5, 0x21, 0x00


	//----- nvinfo : EIATTR_SPARSE_MMA_MASK
	.align		4
.L_13:
        /*0038*/ 	.byte	0x03, 0x50
        /*003a*/ 	.short	0x0000


	//----- nvinfo : EIATTR_MAXREG_COUNT
	.align		4
        /*003c*/ 	.byte	0x03, 0x1b
        /*003e*/ 	.short	0x00ff


	//----- nvinfo : EIATTR_NUM_BARRIERS
	.align		4
        /*0040*/ 	.byte	0x02, 0x4c
        /*0042*/ 	.byte	0x01
	.zero		1


	//----- nvinfo : EIATTR_MERCURY_ISA_VERSION
	.align		4
        /*0044*/ 	.byte	0x03, 0x5f
        /*0046*/ 	.short	0x0101


	//----- nvinfo : EIATTR_VRC_CTA_INIT_COUNT
	.align		4
        /*0048*/ 	.byte	0x02, 0x4a
	.zero		1
	.zero		1


	//----- nvinfo : EIATTR_EXIT_INSTR_OFFSETS
	.align		4
        /*004c*/ 	.byte	0x04, 0x1c
        /*004e*/ 	.short	(.L_15 - .L_14)


	//   ....[0]....
.L_14:
        /*0050*/ 	.word	0x00000080


	//   ....[1]....
        /*0054*/ 	.word	0x00000210


	//   ....[2]....
        /*0058*/ 	.word	0x00000290


	//   ....[3]....
        /*005c*/ 	.word	0x000002b0


	//----- nvinfo : EIATTR_CRS_STACK_SIZE
	.align		4
.L_15:
        /*0060*/ 	.byte	0x04, 0x1e
        /*0062*/ 	.short	(.L_17 - .L_16)
.L_16:
        /*0064*/ 	.word	0x00000000


	//----- nvinfo : EIATTR_CBANK_PARAM_SIZE
	.align		4
.L_17:
        /*0068*/ 	.byte	0x03, 0x19
        /*006a*/ 	.short	0x0014


	//----- nvinfo : EIATTR_PARAM_CBANK
	.align		4
        /*006c*/ 	.byte	0x04, 0x0a
        /*006e*/ 	.short	(.L_19 - .L_18)
	.align		4
.L_18:
        /*0070*/ 	.word	index@(.nv.constant0._Z6helperPjS_i)
        /*0074*/ 	.short	0x0380
        /*0076*/ 	.short	0x0014


	//----- nvinfo : EIATTR_SW_WAR
	.align		4
.L_19:
        /*0078*/ 	.byte	0x04, 0x36
        /*007a*/ 	.short	(.L_21 - .L_20)
.L_20:
        /*007c*/ 	.word	0x00000008
.L_21:


//--------------------- .nv.callgraph             --------------------------
	.section	.nv.callgraph,"",@"SHT_CUDA_CALLGRAPH"
	.align	4
	.sectionentsize	8
	.align		4
        /*0000*/ 	.word	0x00000000
	.align		4
        /*0004*/ 	.word	0xffffffff
	.align		4
        /*0008*/ 	.word	0x00000000
	.align		4
        /*000c*/ 	.word	0xfffffffe
	.align		4
        /*0010*/ 	.word	0x00000000
	.align		4
        /*0014*/ 	.word	0xfffffffd
	.align		4
        /*0018*/ 	.word	0x00000000
	.align		4
        /*001c*/ 	.word	0xfffffffc


//--------------------- .text._Z6helperPjS_i      --------------------------
	.section	.text._Z6helperPjS_i,"ax",@progbits
	.align	128
        .global         _Z6helperPjS_i
        .type           _Z6helperPjS_i,@function
        .size           _Z6helperPjS_i,(.L_x_5 - _Z6helperPjS_i)
        .other          _Z6helperPjS_i,@"STO_CUDA_ENTRY STV_DEFAULT"
_Z6helperPjS_i:
.text._Z6helperPjS_i:
[----:B------:R-:W-:Y:S01]  /*0000*/  LDC R1, c[0x0][0x37c] ;  /* 0x0000df00ff017b82 */ /* 0x000fe20000000800 */
[----:B------:R-:W0:Y:S07]  /*0010*/  S2R R13, SR_CTAID.X ;  /* 0x00000000000d7919 */ /* 0x000e2e0000002500 */
[----:B------:R-:W0:Y:S01]  /*0020*/  LDC R10, c[0x0][0x360] ;  /* 0x0000d800ff0a7b82 */ /* 0x000e220000000800 */
[----:B------:R-:W1:Y:S01]  /*0030*/  LDCU UR4, c[0x0][0x390] ;  /* 0x00007200ff0477ac */ /* 0x000e620008000800 */
[----:B------:R-:W2:Y:S01]  /*0040*/  S2R R8, SR_TID.X ;  /* 0x0000000000087919 */ /* 0x000ea20000002100 */
[----:B0-----:R-:W-:-:S04]  /*0050*/  IMAD R9, R13, R10, RZ ;  /* 0x0000000a0d097224 */ /* 0x001fc800078e02ff */
[----:B--2---:R-:W-:-:S05]  /*0060*/  IMAD.IADD R11, R9, 0x1, R8 ;  /* 0x00000001090b7824 */ /* 0x004fca00078e0208 */
[----:B-1----:R-:W-:-:S13]  /*0070*/  ISETP.GE.AND P0, PT, R11, UR4, PT ;  /* 0x000000040b007c0c */ /* 0x002fda000bf06270 */
[----:B------:R-:W-:Y:S05]  /*0080*/  @P0 EXIT ;  /* 0x000000000000094d */ /* 0x000fea0003800000 */
[----:B------:R-:W-:Y:S01]  /*0090*/  ISETP.GE.U32.AND P0, PT, R10, 0x2, PT ;  /* 0x000000020a00780c */ /* 0x000fe20003f06070 */
[----:B------:R-:W0:-:S12]  /*00a0*/  LDCU.64 UR8, c[0x0][0x358] ;  /* 0x00006b00ff0877ac */ /* 0x000e180008000a00 */
[----:B------:R-:W-:Y:S05]  /*00b0*/  @!P0 BRA `(.L_x_0) ;  /* 0x0000000000508947 */ /* 0x000fea0003800000 */
[----:B------:R-:W1:Y:S01]  /*00c0*/  LDC.64 R2, c[0x0][0x388] ;  /* 0x0000e200ff027b82 */ /* 0x000e620000000a00 */
[----:B------:R-:W-:-:S07]  /*00d0*/  UMOV UR4, 0x1 ;  /* 0x0000000100047882 */ /* 0x000fce0000000000 */
[----:B------:R-:W2:Y:S01]  /*00e0*/  LDC.64 R6, c[0x0][0x388] ;  /* 0x0000e200ff067b82 */ /* 0x000ea20000000a00 */
[----:B-1----:R-:W-:-:S07]  /*00f0*/  IMAD.WIDE R2, R11, 0x4, R2 ;  /* 0x000000040b027825 */ /* 0x002fce00078e0202 */
.L_x_3:
[----:B------:R-:W-:Y:S01]  /*0100*/  UMOV UR5, UR4 ;  /* 0x0000000400057c82 */ /* 0x000fe20008000000 */
[----:B------:R-:W-:Y:S01]  /*0110*/  USHF.L.U32 UR4, UR4, 0x1, URZ ;  /* 0x0000000104047899 */ /* 0x000fe200080006ff */
[----:B------:R-:W-:Y:S03]  /*0120*/  BSSY.RECONVERGENT B0, `(.L_x_1) ;  /* 0x000000a000007945 */ /* 0x000fe60003800200 */
[----:B------:R-:W-:-:S06]  /*0130*/  UIADD3 UR6, UPT, UPT, UR4, -0x1, URZ ;  /* 0xffffffff04067890 */ /* 0x000fcc000fffe0ff */
[----:B------:R-:W-:-:S13]  /*0140*/  LOP3.LUT P0, RZ, R11, UR6, RZ, 0xc0, !PT ;  /* 0x000000060bff7c12 */ /* 0x000fda000f80c0ff */
[----:B-1----:R-:W-:Y:S05]  /*0150*/  @P0 BRA `(.L_x_2) ;  /* 0x0000000000180947 */ /* 0x002fea0003800000 */
[----:B------:R-:W-:Y:S01]  /*0160*/  VIADD R5, R11, UR5 ;  /* 0x000000050b057c36 */ /* 0x000fe20008000000 */
[----:B0-----:R-:W3:Y:S03]  /*0170*/  LDG.E R0, desc[UR8][R2.64] ;  /* 0x0000000802007981 */ /* 0x001ee6000c1e1900 */
[----:B--2---:R-:W-:-:S06]  /*0180*/  IMAD.WIDE.U32 R4, R5, 0x4, R6 ;  /* 0x0000000405047825 */ /* 0x004fcc00078e0006 */
[----:B------:R-:W3:Y:S02]  /*0190*/  LDG.E R5, desc[UR8][R4.64] ;  /* 0x0000000804057981 */ /* 0x000ee4000c1e1900 */
[----:B---3--:R-:W-:-:S13]  /*01a0*/  ISETP.GE.U32.AND P0, PT, R0, R5, PT ;  /* 0x000000050000720c */ /* 0x008fda0003f06070 */
[----:B------:R1:W-:Y:S02]  /*01b0*/  @!P0 STG.E desc[UR8][R2.64], R5 ;  /* 0x0000000502008986 */ /* 0x0003e4000c101908 */
.L_x_2:
[----:B0-----:R-:W-:Y:S05]  /*01c0*/  BSYNC.RECONVERGENT B0 ;  /* 0x0000000000007941 */ /* 0x001fea0003800200 */
.L_x_1:
[----:B------:R-:W-:Y:S01]  /*01d0*/  BAR.SYNC.DEFER_BLOCKING 0x0 ;  /* 0x0000000000007b1d */ /* 0x000fe20000010000 */
[----:B------:R-:W-:-:S13]  /*01e0*/  ISETP.LE.U32.AND P0, PT, R10, UR4, PT ;  /* 0x000000040a007c0c */ /* 0x000fda000bf03070 */
[----:B------:R-:W-:Y:S05]  /*01f0*/  @!P0 BRA `(.L_x_3) ;  /* 0xfffffffc00c08947 */ /* 0x000fea000383ffff */
.L_x_0:
[----:B------:R-:W-:-:S13]  /*0200*/  ISETP.NE.AND P0, PT, R8, RZ, PT ;  /* 0x000000ff0800720c */ /* 0x000fda0003f05270 */
[----:B0-----:R-:W-:Y:S05]  /*0210*/  @P0 EXIT ;  /* 0x000000000000094d */ /* 0x001fea0003800000 */
[----:B-1----:R-:W0:Y:S08]  /*0220*/  LDC.64 R2, c[0x0][0x388] ;  /* 0x0000e200ff027b82 */ /* 0x002e300000000a00 */
[----:B------:R-:W1:Y:S01]  /*0230*/  LDC.64 R4, c[0x0][0x380] ;  /* 0x0000e000ff047b82 */ /* 0x000e620000000a00 */
[----:B0-----:R-:W-:-:S06]  /*0240*/  IMAD.WIDE.U32 R2, R9, 0x4, R2 ;  /* 0x0000000409027825 */ /* 0x001fcc00078e0002 */
[----:B------:R-:W3:Y:S01]  /*0250*/  LDG.E R3, desc[UR8][R2.64] ;  /* 0x0000000802037981 */ /* 0x000ee2000c1e1900 */
[----:B-1----:R-:W-:-:S05]  /*0260*/  IMAD.WIDE.U32 R4, R13, 0x4, R4 ;  /* 0x000000040d047825 */ /* 0x002fca00078e0004 */
[----:B------:R-:W3:Y:S02]  /*0270*/  LDG.E R0, desc[UR8][R4.64] ;  /* 0x0000000804007981 */ /* 0x000ee4000c1e1900 */
[----:B---3--:R-:W-:-:S13]  /*0280*/  ISETP.GT.U32.AND P0, PT, R3, R0, PT ;  /* 0x000000000300720c */ /* 0x008fda0003f04070 */
[----:B------:R-:W-:Y:S05]  /*0290*/  @!P0 EXIT ;  /* 0x000000000000894d */ /* 0x000fea0003800000 */
[----:B------:R-:W-:Y:S01]  /*02a0*/  STG.E desc[UR8][R4.64], R3 ;  /* 0x0000000304007986 */ /* 0x000fe2000c101908 */
[----:B------:R-:W-:Y:S05]  /*02b0*/  EXIT ;  /* 0x000000000000794d */ /* 0x000fea0003800000 */
.L_x_4:
[----:B------:R-:W-:-:S00]  /*02c0*/  BRA `(.L_x_4) ;  /* 0xfffffffc00fc7947 */ /* 0x000fc0000383ffff */
[----:B------:R-:W-:-:S00]  /*02d0*/  NOP ;  /* 0x0000000000007918 */ /* 0x000fc00000000000 */
        /* <DEDUP_REMOVED lines=10> */
.L_x_5:


//--------------------- .nv.shared.reserved.0     --------------------------
	.section	.nv.shared.reserved.0,"aw",@nobits
	.weak		__nv_reservedSMEM_offset_0_alias
	.size		__nv_reservedSMEM_offset_0_alias, 0, 64
	.other		__nv_reservedSMEM_offset_0_alias,@"STO_CUDA_RESERVED_SHARED STV_DEFAULT"
__nv_reservedSMEM_offset_0_alias:
	.zero		0
	.zero		64


//--------------------- .nv.constant0._Z6helperPjS_i --------------------------
	.section	.nv.constant0._Z6helperPjS_i,"a",@progbits
	.sectionflags	@""
	.align	4
.nv.constant0._Z6helperPjS_i:
	.zero		916


//--------------------- SYMBOLS --------------------------

	.type		.nv.reservedSmem.offset0,@object
	.size		.nv.reservedSmem.offset0,0x4
